	.headerflags	@"EF_CUDA_TEXMODE_UNIFIED EF_CUDA_64BIT_ADDRESS EF_CUDA_SM86 EF_CUDA_VIRTUAL_SM(EF_CUDA_SM86)"
	.elftype	@"ET_EXEC"


//--------------------- .nv.info                  --------------------------
	.section	.nv.info,"",@"SHT_CUDA_INFO"
	.align	4


	//----- nvinfo : EIATTR_REGCOUNT
	.align		4
        /*0000*/ 	.byte	0x04, 0x2f
        /*0002*/ 	.short	(.L_1 - .L_0)
	.align		4
.L_0:
        /*0004*/ 	.word	index@(triton_poi_fused__to_copy_2)
        /*0008*/ 	.word	0x00000008


	//----- nvinfo : EIATTR_MIN_STACK_SIZE
	.align		4
.L_1:
        /*000c*/ 	.byte	0x04, 0x12
        /*000e*/ 	.short	(.L_3 - .L_2)
	.align		4
.L_2:
        /*0010*/ 	.word	index@(triton_poi_fused__to_copy_2)
        /*0014*/ 	.word	0x00000000


	//----- nvinfo : EIATTR_FRAME_SIZE
	.align		4
.L_3:
        /*0018*/ 	.byte	0x04, 0x11
        /*001a*/ 	.short	(.L_5 - .L_4)
	.align		4
.L_4:
        /*001c*/ 	.word	index@(triton_poi_fused__to_copy_2)
        /*0020*/ 	.word	0x00000000


	//----- nvinfo : EIATTR_MIN_STACK_SIZE
	.align		4
.L_5:
        /*0024*/ 	.byte	0x04, 0x12
        /*0026*/ 	.short	(.L_7 - .L_6)
	.align		4
.L_6:
        /*0028*/ 	.word	index@(triton_poi_fused__to_copy_2)
        /*002c*/ 	.word	0x00000000
.L_7:


//--------------------- .nv.info.triton_poi_fused__to_copy_2 --------------------------
	.section	.nv.info.triton_poi_fused__to_copy_2,"",@"SHT_CUDA_INFO"
	.sectionflags	@""
	.align	4


	//----- nvinfo : EIATTR_CUDA_API_VERSION
	.align		4
        /*0000*/ 	.byte	0x04, 0x37
        /*0002*/ 	.short	(.L_9 - .L_8)
.L_8:
        /*0004*/ 	.word	0x0000007c


	//----- nvinfo : EIATTR_SW2861232_WAR
	.align		4
.L_9:
        /*0008*/ 	.byte	0x01, 0x35
	.zero		2


	//----- nvinfo : EIATTR_PARAM_CBANK
	.align		4
        /*000c*/ 	.byte	0x04, 0x0a
        /*000e*/ 	.short	(.L_11 - .L_10)
	.align		4
.L_10:
        /*0010*/ 	.word	index@(.nv.constant0.triton_poi_fused__to_copy_2)
        /*0014*/ 	.short	0x0160
        /*0016*/ 	.short	0x0020


	//----- nvinfo : EIATTR_CBANK_PARAM_SIZE
	.align		4
.L_11:
        /*0018*/ 	.byte	0x03, 0x19
        /*001a*/ 	.short	0x0020


	//----- nvinfo : EIATTR_KPARAM_INFO
	.align		4
        /*001c*/ 	.byte	0x04, 0x17
        /*001e*/ 	.short	(.L_13 - .L_12)
.L_12:
        /*0020*/ 	.word	0x00000000
        /*0024*/ 	.short	0x0003
        /*0026*/ 	.short	0x0018
        /*0028*/ 	.byte	0x00, 0xf4, 0x21, 0x00


	//----- nvinfo : EIATTR_KPARAM_INFO
	.align		4
.L_13:
        /*002c*/ 	.byte	0x04, 0x17
        /*002e*/ 	.short	(.L_15 - .L_14)
.L_14:
        /*0030*/ 	.word	0x00000000
        /*0034*/ 	.short	0x0002
        /*0036*/ 	.short	0x0010
        /*0038*/ 	.byte	0x00, 0xf0, 0x11, 0x00


	//----- nvinfo : EIATTR_KPARAM_INFO
	.align		4
.L_15:
        /*003c*/ 	.byte	0x04, 0x17
        /*003e*/ 	.short	(.L_17 - .L_16)
.L_16:
        /*0040*/ 	.word	0x00000000
        /*0044*/ 	.short	0x0001
        /*0046*/ 	.short	0x0008
        /*0048*/ 	.byte	0x00, 0xf4, 0x21, 0x00


	//----- nvinfo : EIATTR_KPARAM_INFO
	.align		4
.L_17:
        /*004c*/ 	.byte	0x04, 0x17
        /*004e*/ 	.short	(.L_19 - .L_18)
.L_18:
        /*0050*/ 	.word	0x00000000
        /*0054*/ 	.short	0x0000
        /*0056*/ 	.short	0x0000
        /*0058*/ 	.byte	0x00, 0xf4, 0x21, 0x00


	//----- nvinfo : EIATTR_MAXREG_COUNT
	.align		4
.L_19:
        /*005c*/ 	.byte	0x03, 0x1b
        /*005e*/ 	.short	0x00ff


	//----- nvinfo : EIATTR_EXIT_INSTR_OFFSETS
	.align		4
        /*0060*/ 	.byte	0x04, 0x1c
        /*0062*/ 	.short	(.L_21 - .L_20)


	//   ....[0]....
.L_20:
        /*0064*/ 	.word	0x00000120


	//   ....[1]....
        /*0068*/ 	.word	0x00000140


	//----- nvinfo : EIATTR_REQNTID
	.align		4
.L_21:
        /*006c*/ 	.byte	0x04, 0x10
        /*006e*/ 	.short	(.L_23 - .L_22)
.L_22:
        /*0070*/ 	.word	0x00000080
        /*0074*/ 	.word	0x00000001
        /*0078*/ 	.word	0x00000001


	//----- nvinfo : EIATTR_CRS_STACK_SIZE
	.align		4
.L_23:
        /*007c*/ 	.byte	0x04, 0x1e
        /*007e*/ 	.short	(.L_25 - .L_24)
.L_24:
        /*0080*/ 	.word	0x00000000
.L_25:


//--------------------- .nv.callgraph             --------------------------
	.section	.nv.callgraph,"",@"SHT_CUDA_CALLGRAPH"
	.align	4
	.sectionentsize	8
	.align		4
        /*0000*/ 	.word	0x00000000
	.align		4
        /*0004*/ 	.word	0xffffffff
	.align		4
        /*0008*/ 	.word	0x00000000
	.align		4
        /*000c*/ 	.word	0xfffffffe
	.align		4
        /*0010*/ 	.word	0x00000000
	.align		4
        /*0014*/ 	.word	0xfffffffd
	.align		4
        /*0018*/ 	.word	0x00000000
	.align		4
        /*001c*/ 	.word	0xfffffffc


//--------------------- .nv.rel.action            --------------------------
	.section	.nv.rel.action,"",@"SHT_CUDA_RELOCINFO"
	.align	8
	.sectionentsize	8
        /*0000*/ 	.byte	0x73, 0x00, 0x00, 0x00, 0x00, 0x00, 0x00, 0x00, 0x00, 0x00, 0x00, 0x11, 0x25, 0x00, 0x05, 0x36


//--------------------- .nv.constant0.triton_poi_fused__to_copy_2 --------------------------
	.section	.nv.constant0.triton_poi_fused__to_copy_2,"a",@progbits
	.sectionflags	@""
	.align	4
.nv.constant0.triton_poi_fused__to_copy_2:
	.zero		384


//--------------------- .text.triton_poi_fused__to_copy_2 --------------------------
	.section	.text.triton_poi_fused__to_copy_2,"ax",@progbits
	.sectioninfo	@"SHI_REGISTERS=8"
	.align	128
        .global         triton_poi_fused__to_copy_2
        .type           triton_poi_fused__to_copy_2,@function
        .size           triton_poi_fused__to_copy_2,(.L_x_3 - triton_poi_fused__to_copy_2)
        .other          triton_poi_fused__to_copy_2,@"STO_CUDA_ENTRY STV_DEFAULT"
triton_poi_fused__to_copy_2:
.text.triton_poi_fused__to_copy_2:
[----:B------:R-:W-:Y:S02]  /*0000*/  IMAD.MOV.U32 R1, RZ, RZ, c[0x0][0x28] ;  /* 0x00000a00ff017624 */ /* 0x000fe400078e00ff */
[----:B------:R-:W0:Y:S01]  /*0010*/  S2R R0, SR_TID.X ;  /* 0x0000000000007919 */ /* 0x000e220000002100 */
[----:B------:R-:W-:Y:S01]  /*0020*/  MOV R5, 0x2 ;  /* 0x0000000200057802 */ /* 0x000fe20000000f00 */
[----:B------:R-:W-:Y:S01]  /*0030*/  ULDC.64 UR4, c[0x0][0x118] ;  /* 0x0000460000047ab9 */ /* 0x000fe20000000a00 */
[----:B------:R-:W-:Y:S01]  /*0040*/  BSSY B0, `(.L_x_0) ;  /* 0x000000c000007945 */ /* 0x000fe20003800000 */
[----:B------:R-:W1:Y:S01]  /*0050*/  S2R R3, SR_CTAID.X ;  /* 0x0000000000037919 */ /* 0x000e620000002500 */
[----:B0-----:R-:W-:-:S04]  /*0060*/  SHF.L.U32 R0, R0, 0x1, RZ ;  /* 0x0000000100007819 */ /* 0x001fc800000006ff */
[----:B------:R-:W-:-:S05]  /*0070*/  LOP3.LUT R0, R0, 0xfe, RZ, 0xc0, !PT ;  /* 0x000000fe00007812 */ /* 0x000fca00078ec0ff */
[----:B-1----:R-:W-:Y:S02]  /*0080*/  IMAD R0, R3, 0x100, R0 ;  /* 0x0000010003007824 */ /* 0x002fe400078e0200 */
[----:B------:R-:W-:Y:S02]  /*0090*/  CS2R R2, SRZ ;  /* 0x0000000000027805 */ /* 0x000fe4000001ff00 */
[C---:B------:R-:W-:Y:S01]  /*00a0*/  IMAD.WIDE R4, R0.reuse, R5, c[0x0][0x168] ;  /* 0x00005a0000047625 */ /* 0x040fe200078e0205 */
[----:B------:R-:W-:-:S13]  /*00b0*/  ISETP.GE.AND P0, PT, R0, 0x480, PT ;  /* 0x000004800000780c */ /* 0x000fda0003f06270 */
[----:B------:R-:W-:Y:S05]  /*00c0*/  @P0 BRA `(.L_x_1) ;  /* 0x0000003000000947 */ /* 0x000fea0003800000 */
[----:B------:R-:W-:-:S04]  /*00d0*/  IMAD.MOV.U32 R3, RZ, RZ, 0x4 ;  /* 0x00000004ff037424 */ /* 0x000fc800078e00ff */
[----:B------:R-:W-:-:S06]  /*00e0*/  IMAD.WIDE R2, R0, R3, c[0x0][0x160] ;  /* 0x0000580000027625 */ /* 0x000fcc00078e0203 */
[----:B------:R-:W5:Y:S02]  /*00f0*/  LDG.E.64 R2, [R2.64] ;  /* 0x0000000402027981 */ /* 0x000f64000c1e1b00 */
.L_x_1:
[----:B------:R-:W-:Y:S05]  /*0100*/  BSYNC B0 ;  /* 0x0000000000007941 */ /* 0x000fea0003800000 */
.L_x_0:
[----:B-----5:R-:W-:Y:S01]  /*0110*/  F2FP.BF16.PACK_AB R3, R3, R2 ;  /* 0x000000020303723e */ /* 0x020fe200000010ff */
[----:B------:R-:W-:Y:S06]  /*0120*/  @P0 EXIT ;  /* 0x000000000000094d */ /* 0x000fec0003800000 */
[----:B------:R-:W-:Y:S01]  /*0130*/  STG.E [R4.64], R3 ;  /* 0x0000000304007986 */ /* 0x000fe2000c101904 */
[----:B------:R-:W-:Y:S05]  /*0140*/  EXIT ;  /* 0x000000000000794d */ /* 0x000fea0003800000 */
.L_x_2:
[----:B------:R-:W-:-:S00]  /*0150*/  BRA `(.L_x_2) ;  /* 0xfffffff000007947 */ /* 0x000fc0000383ffff */
[----:B------:R-:W-:-:S00]  /*0160*/  NOP ;  /* 0x0000000000007918 */ /* 0x000fc00000000000 */
        /* <DEDUP_REMOVED lines=9> */
.L_x_3:
